//
// Generated by NVIDIA NVVM Compiler
//
// Compiler Build ID: CL-36424714
// Cuda compilation tools, release 13.0, V13.0.88
// Based on NVVM 20.0.0
//

.version 9.0
.target sm_100
.address_size 64

	// .globl	_Z10myzswapblk17zswapblk_params_t

.visible .entry _Z10myzswapblk17zswapblk_params_t(
	.param .align 8 .b8 _Z10myzswapblk17zswapblk_params_t_param_0[168]
)
{
	.reg .pred 	%p<12>;
	.reg .b16 	%rs<6>;
	.reg .b32 	%r<33>;
	.reg .b64 	%rd<59>;
	.reg .b64 	%fd<21>;

	mov.b64 	%rd22, _Z10myzswapblk17zswapblk_params_t_param_0;
	mov.u64 	%rd1, %rd22;
	mov.u32 	%r14, %tid.x;
	mov.u32 	%r15, %ntid.x;
	mov.u32 	%r16, %ctaid.x;
	mad.lo.s32 	%r1, %r15, %r16, %r14;
	ld.param.u32 	%r17, [_Z10myzswapblk17zswapblk_params_t_param_0+16];
	setp.ge.u32 	%p1, %r1, %r17;
	@%p1 bra 	$L__BB0_18;
	cvt.u64.u32 	%rd2, %r1;
	ld.param.u32 	%r2, [%rd1+20];
	ld.param.u64 	%rd23, [%rd1+8];
	cvta.to.global.u64 	%rd3, %rd23;
	ld.param.u32 	%r3, [%rd1+36];
	setp.lt.s32 	%p2, %r3, 1;
	@%p2 bra 	$L__BB0_18;
	ld.param.u64 	%rd24, [%rd1];
	neg.s32 	%r19, %r2;
	cvt.s64.s32 	%rd25, %r19;
	add.s64 	%rd26, %rd25, %rd2;
	cvta.to.global.u64 	%rd27, %rd24;
	shl.b64 	%rd28, %rd26, 4;
	add.s64 	%rd56, %rd27, %rd28;
	ld.param.u32 	%r4, [%rd1+24];
	and.b32  	%r5, %r3, 3;
	setp.lt.s32 	%p3, %r3, 4;
	mov.b32 	%r31, 0;
	@%p3 bra 	$L__BB0_13;
	and.b32  	%r31, %r3, 2147483644;
	neg.s32 	%r30, %r31;
	mul.wide.s32 	%rd5, %r2, 64;
	mul.wide.s32 	%rd6, %r2, 48;
	add.s64 	%rd54, %rd1, 46;
	mul.wide.s32 	%rd8, %r2, 16;
	mul.wide.s32 	%rd9, %r2, 32;
$L__BB0_4:
	ld.param.u16 	%rs1, [%rd54+-6];
	setp.eq.s16 	%p4, %rs1, -1;
	@%p4 bra 	$L__BB0_6;
	add.s64 	%rd29, %rd56, %rd8;
	ld.global.v2.f64 	{%fd1, %fd2}, [%rd29];
	cvt.s32.s16 	%r20, %rs1;
	mul.lo.s32 	%r21, %r4, %r20;
	cvt.s64.s32 	%rd30, %r21;
	add.s64 	%rd31, %rd30, %rd2;
	shl.b64 	%rd32, %rd31, 4;
	add.s64 	%rd33, %rd3, %rd32;
	ld.global.v2.f64 	{%fd3, %fd4}, [%rd33];
	st.global.v2.f64 	[%rd29], {%fd3, %fd4};
	st.global.v2.f64 	[%rd33], {%fd1, %fd2};
$L__BB0_6:
	ld.param.u16 	%rs2, [%rd54+-4];
	setp.eq.s16 	%p5, %rs2, -1;
	@%p5 bra 	$L__BB0_8;
	add.s64 	%rd34, %rd56, %rd9;
	ld.global.v2.f64 	{%fd5, %fd6}, [%rd34];
	cvt.s32.s16 	%r22, %rs2;
	mul.lo.s32 	%r23, %r4, %r22;
	cvt.s64.s32 	%rd35, %r23;
	add.s64 	%rd36, %rd35, %rd2;
	shl.b64 	%rd37, %rd36, 4;
	add.s64 	%rd38, %rd3, %rd37;
	ld.global.v2.f64 	{%fd7, %fd8}, [%rd38];
	st.global.v2.f64 	[%rd34], {%fd7, %fd8};
	st.global.v2.f64 	[%rd38], {%fd5, %fd6};
$L__BB0_8:
	ld.param.u16 	%rs3, [%rd54+-2];
	setp.eq.s16 	%p6, %rs3, -1;
	@%p6 bra 	$L__BB0_10;
	add.s64 	%rd39, %rd56, %rd6;
	ld.global.v2.f64 	{%fd9, %fd10}, [%rd39];
	cvt.s32.s16 	%r24, %rs3;
	mul.lo.s32 	%r25, %r4, %r24;
	cvt.s64.s32 	%rd40, %r25;
	add.s64 	%rd41, %rd40, %rd2;
	shl.b64 	%rd42, %rd41, 4;
	add.s64 	%rd43, %rd3, %rd42;
	ld.global.v2.f64 	{%fd11, %fd12}, [%rd43];
	st.global.v2.f64 	[%rd39], {%fd11, %fd12};
	st.global.v2.f64 	[%rd43], {%fd9, %fd10};
$L__BB0_10:
	add.s64 	%rd56, %rd56, %rd5;
	ld.param.u16 	%rs4, [%rd54];
	setp.eq.s16 	%p7, %rs4, -1;
	@%p7 bra 	$L__BB0_12;
	ld.global.v2.f64 	{%fd13, %fd14}, [%rd56];
	cvt.s32.s16 	%r26, %rs4;
	mul.lo.s32 	%r27, %r4, %r26;
	cvt.s64.s32 	%rd44, %r27;
	add.s64 	%rd45, %rd44, %rd2;
	shl.b64 	%rd46, %rd45, 4;
	add.s64 	%rd47, %rd3, %rd46;
	ld.global.v2.f64 	{%fd15, %fd16}, [%rd47];
	st.global.v2.f64 	[%rd56], {%fd15, %fd16};
	st.global.v2.f64 	[%rd47], {%fd13, %fd14};
$L__BB0_12:
	add.s32 	%r30, %r30, 4;
	add.s64 	%rd54, %rd54, 8;
	setp.ne.s32 	%p8, %r30, 0;
	@%p8 bra 	$L__BB0_4;
$L__BB0_13:
	setp.eq.s32 	%p9, %r5, 0;
	@%p9 bra 	$L__BB0_18;
	mul.wide.u32 	%rd48, %r31, 2;
	add.s64 	%rd49, %rd48, %rd1;
	add.s64 	%rd58, %rd49, 40;
	mul.wide.s32 	%rd16, %r2, 16;
	add.s64 	%rd57, %rd56, %rd16;
	neg.s32 	%r32, %r5;
$L__BB0_15:
	.pragma "nounroll";
	ld.param.u16 	%rs5, [%rd58];
	setp.eq.s16 	%p10, %rs5, -1;
	@%p10 bra 	$L__BB0_17;
	ld.global.v2.f64 	{%fd17, %fd18}, [%rd57];
	cvt.s32.s16 	%r28, %rs5;
	mul.lo.s32 	%r29, %r4, %r28;
	cvt.s64.s32 	%rd50, %r29;
	add.s64 	%rd51, %rd50, %rd2;
	shl.b64 	%rd52, %rd51, 4;
	add.s64 	%rd53, %rd3, %rd52;
	ld.global.v2.f64 	{%fd19, %fd20}, [%rd53];
	st.global.v2.f64 	[%rd57], {%fd19, %fd20};
	st.global.v2.f64 	[%rd53], {%fd17, %fd18};
$L__BB0_17:
	add.s64 	%rd58, %rd58, 2;
	add.s64 	%rd57, %rd57, %rd16;
	add.s32 	%r32, %r32, 1;
	setp.ne.s32 	%p11, %r32, 0;
	@%p11 bra 	$L__BB0_15;
$L__BB0_18:
	ret;

}


// ===== COMPILED SASS (sm_100) =====

	.target	sm_100

	.elftype	@"ET_EXEC"


//--------------------- .note.nv.tkinfo           --------------------------
	.section	.note.nv.tkinfo,"",@"SHT_NOTE"
	.sectionflags	@"SHF_NOTE_NV_TKINFO"
	.tkinfo
        /*0018*/ 	.word	0x00000002
        /*0030*/ 	.string	""
        /*0030*/ 	.string	"ptxas"
        /*0030*/ 	.string	"Cuda compilation tools, release 13.0, V13.0.88"
        /*0030*/ 	.string	"Build cuda_13.0.r13.0/compiler.36424714_0"
        /*0030*/ 	.string	"-arch sm_100 -m 64 "



//--------------------- .note.nv.cuinfo           --------------------------
	.section	.note.nv.cuinfo,"",@"SHT_NOTE"
	.sectionflags	@"SHF_NOTE_NV_CUINFO"
        /*0018*/ 	.short	0x0002
        /*001a*/ 	.short	0x0064
        /*001c*/ 	.short	0x0082
	.zero		2


//--------------------- .nv.info                  --------------------------
	.section	.nv.info,"",@"SHT_CUDA_INFO"
	.align	4


	//----- nvinfo : EIATTR_REGCOUNT
	.align		4
        /*0000*/ 	.byte	0x04, 0x2f
        /*0002*/ 	.short	(.L_1 - .L_0)
	.align		4
.L_0:
        /*0004*/ 	.word	index@(_Z10myzswapblk17zswapblk_params_t)
        /*0008*/ 	.word	0x0000001e


	//----- nvinfo : EIATTR_FRAME_SIZE
	.align		4
.L_1:
        /*000c*/ 	.byte	0x04, 0x11
        /*000e*/ 	.short	(.L_3 - .L_2)
	.align		4
.L_2:
        /*0010*/ 	.word	index@(_Z10myzswapblk17zswapblk_params_t)
        /*0014*/ 	.word	0x00000000


	//----- nvinfo : EIATTR_MIN_STACK_SIZE
	.align		4
.L_3:
        /*0018*/ 	.byte	0x04, 0x12
        /*001a*/ 	.short	(.L_5 - .L_4)
	.align		4
.L_4:
        /*001c*/ 	.word	index@(_Z10myzswapblk17zswapblk_params_t)
        /*0020*/ 	.word	0x00000000
.L_5:


//--------------------- .nv.compat                --------------------------
	.section	.nv.compat,"",@"SHT_CUDA_COMPAT_INFO"
	.align	4
        /*0000*/ 	.byte	0x02, 0x09, 0x00, 0x00, 0x02, 0x02, 0x01, 0x00, 0x02, 0x05, 0x05, 0x00, 0x03, 0x07, 0x01, 0x01
        /*0010*/ 	.byte	0x02, 0x03, 0x00, 0x00, 0x02, 0x06, 0x01, 0x00, 0x04, 0x0b, 0x08, 0x00, 0x09, 0x00, 0x00, 0x00
        /*0020*/ 	.byte	0x00, 0x00, 0x00, 0x00


//--------------------- .nv.info._Z10myzswapblk17zswapblk_params_t --------------------------
	.section	.nv.info._Z10myzswapblk17zswapblk_params_t,"",@"SHT_CUDA_INFO"
	.sectionflags	@""
	.align	4


	//----- nvinfo : EIATTR_CUDA_API_VERSION
	.align		4
        /*0000*/ 	.byte	0x04, 0x37
        /*0002*/ 	.short	(.L_7 - .L_6)
.L_6:
        /*0004*/ 	.word	0x00000082


	//----- nvinfo : EIATTR_KPARAM_INFO
	.align		4
.L_7:
        /*0008*/ 	.byte	0x04, 0x17
        /*000a*/ 	.short	(.L_9 - .L_8)
.L_8:
        /*000c*/ 	.word	0x00000000
        /*0010*/ 	.short	0x0000
        /*0012*/ 	.short	0x0000
        /*0014*/ 	.byte	0x00, 0xf0, 0xa1, 0x02


	//----- nvinfo : EIATTR_SPARSE_MMA_MASK
	.align		4
.L_9:
        /*0018*/ 	.byte	0x03, 0x50
        /*001a*/ 	.short	0x0000


	//----- nvinfo : EIATTR_MAXREG_COUNT
	.align		4
        /*001c*/ 	.byte	0x03, 0x1b
        /*001e*/ 	.short	0x00ff


	//----- nvinfo : EIATTR_MERCURY_ISA_VERSION
	.align		4
        /*0020*/ 	.byte	0x03, 0x5f
        /*0022*/ 	.short	0x0101


	//----- nvinfo : EIATTR_VRC_CTA_INIT_COUNT
	.align		4
        /*0024*/ 	.byte	0x02, 0x4a
	.zero		1
	.zero		1


	//----- nvinfo : EIATTR_EXIT_INSTR_OFFSETS
	.align		4
        /*0028*/ 	.byte	0x04, 0x1c
        /*002a*/ 	.short	(.L_11 - .L_10)


	//   ....[0]....
.L_10:
        /*002c*/ 	.word	0x00000070


	//   ....[1]....
        /*0030*/ 	.word	0x000000a0


	//   ....[2]....
        /*0034*/ 	.word	0x000005f0


	//   ....[3]....
        /*0038*/ 	.word	0x00000780


	//----- nvinfo : EIATTR_CBANK_PARAM_SIZE
	.align		4
.L_11:
        /*003c*/ 	.byte	0x03, 0x19
        /*003e*/ 	.short	0x00a8


	//----- nvinfo : EIATTR_PARAM_CBANK
	.align		4
        /*0040*/ 	.byte	0x04, 0x0a
        /*0042*/ 	.short	(.L_13 - .L_12)
	.align		4
.L_12:
        /*0044*/ 	.word	index@(.nv.constant0._Z10myzswapblk17zswapblk_params_t)
        /*0048*/ 	.short	0x0380
        /*004a*/ 	.short	0x00a8


	//----- nvinfo : EIATTR_SW_WAR
	.align		4
.L_13:
        /*004c*/ 	.byte	0x04, 0x36
        /*004e*/ 	.short	(.L_15 - .L_14)
.L_14:
        /*0050*/ 	.word	0x00000008
.L_15:


//--------------------- .nv.callgraph             --------------------------
	.section	.nv.callgraph,"",@"SHT_CUDA_CALLGRAPH"
	.align	4
	.sectionentsize	8
	.align		4
        /*0000*/ 	.word	0x00000000
	.align		4
        /*0004*/ 	.word	0xffffffff
	.align		4
        /*0008*/ 	.word	0x00000000
	.align		4
        /*000c*/ 	.word	0xfffffffe
	.align		4
        /*0010*/ 	.word	0x00000000
	.align		4
        /*0014*/ 	.word	0xfffffffd
	.align		4
        /*0018*/ 	.word	0x00000000
	.align		4
        /*001c*/ 	.word	0xfffffffc


//--------------------- .text._Z10myzswapblk17zswapblk_params_t --------------------------
	.section	.text._Z10myzswapblk17zswapblk_params_t,"ax",@progbits
	.align	128
        .global         _Z10myzswapblk17zswapblk_params_t
        .type           _Z10myzswapblk17zswapblk_params_t,@function
        .size           _Z10myzswapblk17zswapblk_params_t,(.L_x_4 - _Z10myzswapblk17zswapblk_params_t)
        .other          _Z10myzswapblk17zswapblk_params_t,@"STO_CUDA_ENTRY STV_DEFAULT"
_Z10myzswapblk17zswapblk_params_t:
.text._Z10myzswapblk17zswapblk_params_t:
[----:B------:R-:W-:Y:S01]  /*0000*/  LDC R1, c[0x0][0x37c] ;  /* 0x0000df00ff017b82 */ /* 0x000fe20000000800 */
[----:B------:R-:W0:Y:S01]  /*0010*/  S2R R6, SR_TID.X ;  /* 0x0000000000067919 */ /* 0x000e220000002100 */
[----:B------:R-:W0:Y:S01]  /*0020*/  LDCU UR4, c[0x0][0x360] ;  /* 0x00006c00ff0477ac */ /* 0x000e220008000800 */
[----:B------:R-:W0:Y:S01]  /*0030*/  S2R R3, SR_CTAID.X ;  /* 0x0000000000037919 */ /* 0x000e220000002500 */
[----:B------:R-:W1:Y:S01]  /*0040*/  LDCU UR5, c[0x0][0x390] ;  /* 0x00007200ff0577ac */ /* 0x000e620008000800 */
[----:B0-----:R-:W-:-:S05]  /*0050*/  IMAD R6, R3, UR4, R6 ;  /* 0x0000000403067c24 */ /* 0x001fca000f8e0206 */
[----:B-1----:R-:W-:-:S13]  /*0060*/  ISETP.GE.U32.AND P0, PT, R6, UR5, PT ;  /* 0x0000000506007c0c */ /* 0x002fda000bf06070 */
[----:B------:R-:W-:Y:S05]  /*0070*/  @P0 EXIT ;  /* 0x000000000000094d */ /* 0x000fea0003800000 */
[----:B------:R-:W0:Y:S02]  /*0080*/  LDC R4, c[0x0][0x3a4] ;  /* 0x0000e900ff047b82 */ /* 0x000e240000000800 */
[----:B0-----:R-:W-:-:S13]  /*0090*/  ISETP.GE.AND P0, PT, R4, 0x1, PT ;  /* 0x000000010400780c */ /* 0x001fda0003f06270 */
[----:B------:R-:W-:Y:S05]  /*00a0*/  @!P0 EXIT ;  /* 0x000000000000894d */ /* 0x000fea0003800000 */
[----:B------:R-:W0:Y:S01]  /*00b0*/  LDCU UR6, c[0x0][0x394] ;  /* 0x00007280ff0677ac */ /* 0x000e220008000800 */
[C---:B------:R-:W-:Y:S02]  /*00c0*/  ISETP.GE.AND P1, PT, R4.reuse, 0x4, PT ;  /* 0x000000040400780c */ /* 0x040fe40003f26270 */
[----:B------:R-:W-:Y:S01]  /*00d0*/  LOP3.LUT R5, R4, 0x3, RZ, 0xc0, !PT ;  /* 0x0000000304057812 */ /* 0x000fe200078ec0ff */
[----:B------:R-:W1:Y:S01]  /*00e0*/  LDCU.64 UR4, c[0x0][0x380] ;  /* 0x00007000ff0477ac */ /* 0x000e620008000a00 */
[----:B0-----:R-:W-:-:S04]  /*00f0*/  IMAD.U32 R2, RZ, RZ, UR6 ;  /* 0x00000006ff027e24 */ /* 0x001fc8000f8e00ff */
[----:B------:R-:W-:-:S05]  /*0100*/  IMAD.MOV R3, RZ, RZ, -R2 ;  /* 0x000000ffff037224 */ /* 0x000fca00078e0a02 */
[----:B------:R-:W-:-:S04]  /*0110*/  IADD3 R0, P0, PT, R6, R3, RZ ;  /* 0x0000000306007210 */ /* 0x000fc80007f1e0ff */
[----:B------:R-:W-:Y:S02]  /*0120*/  LEA.HI.X.SX32 R3, R3, RZ, 0x1, P0 ;  /* 0x000000ff03037211 */ /* 0x000fe400000f0eff */
[C---:B-1----:R-:W-:Y:S02]  /*0130*/  LEA R16, P2, R0.reuse, UR4, 0x4 ;  /* 0x0000000400107c11 */ /* 0x042fe4000f8420ff */
[----:B------:R-:W-:Y:S02]  /*0140*/  ISETP.NE.AND P0, PT, R5, RZ, PT ;  /* 0x000000ff0500720c */ /* 0x000fe40003f05270 */
[----:B------:R-:W-:Y:S01]  /*0150*/  LEA.HI.X R17, R0, UR5, R3, 0x4, P2 ;  /* 0x0000000500117c11 */ /* 0x000fe200090f2403 */
[----:B------:R-:W0:Y:S01]  /*0160*/  LDCU.64 UR4, c[0x0][0x358] ;  /* 0x00006b00ff0477ac */ /* 0x000e220008000a00 */
[----:B------:R-:W-:Y:S01]  /*0170*/  IMAD.MOV.U32 R0, RZ, RZ, RZ ;  /* 0x000000ffff007224 */ /* 0x000fe200078e00ff */
[----:B------:R-:W-:Y:S08]  /*0180*/  @!P1 BRA `(.L_x_0) ;  /* 0x0000000400189947 */ /* 0x000ff00003800000 */
[----:B------:R-:W1:Y:S01]  /*0190*/  LDC R2, c[0x0][0x394] ;  /* 0x0000e500ff027b82 */ /* 0x000e620000000800 */
[----:B------:R-:W-:Y:S01]  /*01a0*/  LOP3.LUT R0, R4, 0x7ffffffc, RZ, 0xc0, !PT ;  /* 0x7ffffffc04007812 */ /* 0x000fe200078ec0ff */
[----:B------:R-:W-:-:S04]  /*01b0*/  IMAD.MOV.U32 R3, RZ, RZ, 0x2e ;  /* 0x0000002eff037424 */ /* 0x000fc800078e00ff */
[----:B------:R-:W-:-:S07]  /*01c0*/  IMAD.MOV R4, RZ, RZ, -R0 ;  /* 0x000000ffff047224 */ /* 0x000fce00078e0a00 */
.L_x_1:
[----:B--2---:R-:W2:Y:S02]  /*01d0*/  LDC.U16 R7, c[0x0][R3+0x37a] ;  /* 0x0000de8003077b82 */ /* 0x004ea40000000400 */
[----:B--2---:R-:W-:-:S04]  /*01e0*/  PRMT R7, R7, 0x9910, RZ ;  /* 0x0000991007077816 */ /* 0x004fc800000000ff */
[----:B------:R-:W-:-:S13]  /*01f0*/  ISETP.NE.AND P1, PT, R7, -0x1, PT ;  /* 0xffffffff0700780c */ /* 0x000fda0003f25270 */
[----:B------:R-:W2:Y:S01]  /*0200*/  @P1 LDC R8, c[0x0][0x398] ;  /* 0x0000e600ff081b82 */ /* 0x000ea20000000800 */
[----:B-1----:R-:W-:-:S05]  /*0210*/  @P1 IMAD.WIDE R22, R2, 0x10, R16 ;  /* 0x0000001002161825 */ /* 0x002fca00078e0210 */
[----:B0-----:R-:W3:Y:S02]  /*0220*/  @P1 LDG.E.128 R12, desc[UR4][R22.64] ;  /* 0x00000004160c1981 */ /* 0x001ee4000c1e1d00 */
[----:B------:R-:W0:Y:S01]  /*0230*/  @P1 LDC.64 R20, c[0x0][0x388] ;  /* 0x0000e200ff141b82 */ /* 0x000e220000000a00 */
[----:B--2---:R-:W-:-:S05]  /*0240*/  @P1 IMAD R7, R7, R8, RZ ;  /* 0x0000000807071224 */ /* 0x004fca00078e02ff */
[----:B------:R-:W-:-:S04]  /*0250*/  @P1 IADD3 R8, P2, PT, R6, R7, RZ ;  /* 0x0000000706081210 */ /* 0x000fc80007f5e0ff */
[----:B------:R-:W-:Y:S02]  /*0260*/  @P1 LEA.HI.X.SX32 R7, R7, RZ, 0x1, P2 ;  /* 0x000000ff07071211 */ /* 0x000fe400010f0eff */
[----:B0-----:R-:W-:-:S04]  /*0270*/  @P1 LEA R20, P2, R8, R20, 0x4 ;  /* 0x0000001408141211 */ /* 0x001fc800078420ff */
[----:B------:R-:W-:-:S05]  /*0280*/  @P1 LEA.HI.X R21, R8, R21, R7, 0x4, P2 ;  /* 0x0000001508151211 */ /* 0x000fca00010f2407 */
[----:B------:R-:W2:Y:S01]  /*0290*/  @P1 LDG.E.128 R8, desc[UR4][R20.64] ;  /* 0x0000000414081981 */ /* 0x000ea2000c1e1d00 */
[----:B------:R-:W0:Y:S02]  /*02a0*/  LDC.U16 R7, c[0x0][R3+0x37c] ;  /* 0x0000df0003077b82 */ /* 0x000e240000000400 */
[----:B0-----:R-:W-:-:S04]  /*02b0*/  PRMT R7, R7, 0x9910, RZ ;  /* 0x0000991007077816 */ /* 0x001fc800000000ff */
[----:B------:R-:W-:-:S13]  /*02c0*/  ISETP.NE.AND P2, PT, R7, -0x1, PT ;  /* 0xffffffff0700780c */ /* 0x000fda0003f45270 */
[----:B------:R-:W0:Y:S08]  /*02d0*/  @P2 LDC R24, c[0x0][0x398] ;  /* 0x0000e600ff182b82 */ /* 0x000e300000000800 */
[----:B------:R-:W1:Y:S08]  /*02e0*/  @P2 LDC.64 R18, c[0x0][0x388] ;  /* 0x0000e200ff122b82 */ /* 0x000e700000000a00 */
[----:B------:R-:W4:Y:S01]  /*02f0*/  @P2 LDC R25, c[0x0][0x394] ;  /* 0x0000e500ff192b82 */ /* 0x000f220000000800 */
[----:B0-----:R-:W-:-:S05]  /*0300*/  @P2 IMAD R7, R7, R24, RZ ;  /* 0x0000001807072224 */ /* 0x001fca00078e02ff */
[----:B------:R-:W-:-:S04]  /*0310*/  @P2 IADD3 R24, P3, PT, R6, R7, RZ ;  /* 0x0000000706182210 */ /* 0x000fc80007f7e0ff */
[----:B------:R-:W-:Y:S02]  /*0320*/  @P2 LEA.HI.X.SX32 R7, R7, RZ, 0x1, P3 ;  /* 0x000000ff07072211 */ /* 0x000fe400018f0eff */
[----:B-1----:R-:W-:-:S04]  /*0330*/  @P2 LEA R18, P3, R24, R18, 0x4 ;  /* 0x0000001218122211 */ /* 0x002fc800078620ff */
[----:B------:R-:W-:Y:S01]  /*0340*/  @P2 LEA.HI.X R19, R24, R19, R7, 0x4, P3 ;  /* 0x0000001318132211 */ /* 0x000fe200018f2407 */
[----:B----4-:R-:W-:Y:S01]  /*0350*/  @P2 IMAD.WIDE R24, R25, 0x20, R16 ;  /* 0x0000002019182825 */ /* 0x010fe200078e0210 */
[----:B--2---:R0:W-:Y:S04]  /*0360*/  @P1 STG.E.128 desc[UR4][R22.64], R8 ;  /* 0x0000000816001986 */ /* 0x0041e8000c101d04 */
[----:B---3--:R1:W-:Y:S04]  /*0370*/  @P1 STG.E.128 desc[UR4][R20.64], R12 ;  /* 0x0000000c14001986 */ /* 0x0083e8000c101d04 */
[----:B0-----:R-:W2:Y:S04]  /*0380*/  @P2 LDG.E.128 R8, desc[UR4][R18.64] ;  /* 0x0000000412082981 */ /* 0x001ea8000c1e1d00 */
[----:B-1----:R-:W3:Y:S01]  /*0390*/  @P2 LDG.E.128 R12, desc[UR4][R24.64] ;  /* 0x00000004180c2981 */ /* 0x002ee2000c1e1d00 */
        /* <DEDUP_REMOVED lines=20> */
[----:B------:R-:W1:Y:S01]  /*04e0*/  @P2 LDC.64 R18, c[0x0][0x388] ;  /* 0x0000e200ff122b82 */ /* 0x000e620000000a00 */
[----:B------:R-:W-:-:S04]  /*04f0*/  IMAD.WIDE R16, R2, 0x40, R16 ;  /* 0x0000004002107825 */ /* 0x000fc800078e0210 */
[----:B0-----:R-:W-:-:S05]  /*0500*/  @P2 IMAD R7, R7, R26, RZ ;  /* 0x0000001a07072224 */ /* 0x001fca00078e02ff */
[----:B------:R-:W-:-:S04]  /*0510*/  @P2 IADD3 R24, P3, PT, R6, R7, RZ ;  /* 0x0000000706182210 */ /* 0x000fc80007f7e0ff */
[----:B------:R-:W-:Y:S02]  /*0520*/  @P2 LEA.HI.X.SX32 R7, R7, RZ, 0x1, P3 ;  /* 0x000000ff07072211 */ /* 0x000fe400018f0eff */
[----:B-1----:R-:W-:-:S04]  /*0530*/  @P2 LEA R18, P3, R24, R18, 0x4 ;  /* 0x0000001218122211 */ /* 0x002fc800078620ff */
[----:B------:R-:W-:Y:S01]  /*0540*/  @P2 LEA.HI.X R19, R24, R19, R7, 0x4, P3 ;  /* 0x0000001318132211 */ /* 0x000fe200018f2407 */
[----:B--2---:R0:W-:Y:S04]  /*0550*/  @P1 STG.E.128 desc[UR4][R22.64], R8 ;  /* 0x0000000816001986 */ /* 0x0041e8000c101d04 */
[----:B---3--:R1:W-:Y:S04]  /*0560*/  @P1 STG.E.128 desc[UR4][R20.64], R12 ;  /* 0x0000000c14001986 */ /* 0x0083e8000c101d04 */
[----:B0-----:R-:W2:Y:S04]  /*0570*/  @P2 LDG.E.128 R8, desc[UR4][R18.64] ;  /* 0x0000000412082981 */ /* 0x001ea8000c1e1d00 */
[----:B-1----:R-:W3:Y:S01]  /*0580*/  @P2 LDG.E.128 R12, desc[UR4][R16.64] ;  /* 0x00000004100c2981 */ /* 0x002ee2000c1e1d00 */
[----:B------:R-:W-:-:S05]  /*0590*/  VIADD R4, R4, 0x4 ;  /* 0x0000000404047836 */ /* 0x000fca0000000000 */
[----:B------:R-:W-:Y:S01]  /*05a0*/  ISETP.NE.AND P1, PT, R4, RZ, PT ;  /* 0x000000ff0400720c */ /* 0x000fe20003f25270 */
[----:B------:R-:W-:Y:S01]  /*05b0*/  VIADD R3, R3, 0x8 ;  /* 0x0000000803037836 */ /* 0x000fe20000000000 */
[----:B--2---:R2:W-:Y:S04]  /*05c0*/  @P2 STG.E.128 desc[UR4][R16.64], R8 ;  /* 0x0000000810002986 */ /* 0x0045e8000c101d04 */
[----:B---3--:R2:W-:Y:S07]  /*05d0*/  @P2 STG.E.128 desc[UR4][R18.64], R12 ;  /* 0x0000000c12002986 */ /* 0x0085ee000c101d04 */
[----:B------:R-:W-:Y:S05]  /*05e0*/  @P1 BRA `(.L_x_1) ;  /* 0xfffffff800f81947 */ /* 0x000fea000383ffff */
.L_x_0:
[----:B0-----:R-:W-:Y:S05]  /*05f0*/  @!P0 EXIT ;  /* 0x000000000000894d */ /* 0x001fea0003800000 */
[----:B------:R-:W0:Y:S01]  /*0600*/  LDC R7, c[0x0][0x394] ;  /* 0x0000e500ff077b82 */ /* 0x000e220000000800 */
[----:B--2---:R-:W-:Y:S02]  /*0610*/  IMAD.MOV.U32 R9, RZ, RZ, 0x28 ;  /* 0x00000028ff097424 */ /* 0x004fe400078e00ff */
[----:B------:R-:W-:-:S04]  /*0620*/  IMAD.WIDE R2, R2, 0x10, R16 ;  /* 0x0000001002027825 */ /* 0x000fc800078e0210 */
[----:B------:R-:W-:Y:S02]  /*0630*/  IMAD R16, R0, 0x2, R9 ;  /* 0x0000000200107824 */ /* 0x000fe400078e0209 */
[----:B------:R-:W-:-:S07]  /*0640*/  IMAD.MOV R0, RZ, RZ, -R5 ;  /* 0x000000ffff007224 */ /* 0x000fce00078e0a05 */
.L_x_2:
[----:B-1----:R-:W1:Y:S02]  /*0650*/  LDC.U16 R4, c[0x0][R16+0x380] ;  /* 0x0000e00010047b82 */ /* 0x002e640000000400 */
[----:B-1----:R-:W-:-:S04]  /*0660*/  PRMT R5, R4, 0x9910, RZ ;  /* 0x0000991004057816 */ /* 0x002fc800000000ff */
[----:B------:R-:W-:-:S13]  /*0670*/  ISETP.NE.AND P0, PT, R5, -0x1, PT ;  /* 0xffffffff0500780c */ /* 0x000fda0003f05270 */
[----:B------:R-:W1:Y:S01]  /*0680*/  @P0 LDC R4, c[0x0][0x398] ;  /* 0x0000e600ff040b82 */ /* 0x000e620000000800 */
[----:B------:R-:W2:Y:S07]  /*0690*/  @P0 LDG.E.128 R12, desc[UR4][R2.64] ;  /* 0x00000004020c0981 */ /* 0x000eae000c1e1d00 */
[----:B------:R-:W3:Y:S01]  /*06a0*/  @P0 LDC.64 R10, c[0x0][0x388] ;  /* 0x0000e200ff0a0b82 */ /* 0x000ee20000000a00 */
[----:B-1----:R-:W-:-:S05]  /*06b0*/  @P0 IMAD R5, R5, R4, RZ ;  /* 0x0000000405050224 */ /* 0x002fca00078e02ff */
[----:B------:R-:W-:-:S04]  /*06c0*/  @P0 IADD3 R8, P1, PT, R6, R5, RZ ;  /* 0x0000000506080210 */ /* 0x000fc80007f3e0ff */
[----:B------:R-:W-:Y:S02]  /*06d0*/  @P0 LEA.HI.X.SX32 R5, R5, RZ, 0x1, P1 ;  /* 0x000000ff05050211 */ /* 0x000fe400008f0eff */
[----:B---3--:R-:W-:-:S04]  /*06e0*/  @P0 LEA R4, P1, R8, R10, 0x4 ;  /* 0x0000000a08040211 */ /* 0x008fc800078220ff */
[----:B------:R-:W-:-:S05]  /*06f0*/  @P0 LEA.HI.X R5, R8, R11, R5, 0x4, P1 ;  /* 0x0000000b08050211 */ /* 0x000fca00008f2405 */
[----:B------:R-:W3:Y:S01]  /*0700*/  @P0 LDG.E.128 R8, desc[UR4][R4.64] ;  /* 0x0000000404080981 */ /* 0x000ee2000c1e1d00 */
[----:B------:R-:W-:Y:S02]  /*0710*/  VIADD R0, R0, 0x1 ;  /* 0x0000000100007836 */ /* 0x000fe40000000000 */
[----:B------:R-:W-:Y:S01]  /*0720*/  VIADD R16, R16, 0x2 ;  /* 0x0000000210107836 */ /* 0x000fe20000000000 */
[----:B---3--:R0:W-:Y:S04]  /*0730*/  @P0 STG.E.128 desc[UR4][R2.64], R8 ;  /* 0x0000000802000986 */ /* 0x0081e8000c101d04 */
[----:B--2---:R1:W-:Y:S01]  /*0740*/  @P0 STG.E.128 desc[UR4][R4.64], R12 ;  /* 0x0000000c04000986 */ /* 0x0043e2000c101d04 */
[----:B------:R-:W-:Y:S01]  /*0750*/  ISETP.NE.AND P0, PT, R0, RZ, PT ;  /* 0x000000ff0000720c */ /* 0x000fe20003f05270 */
[----:B0-----:R-:W-:-:S12]  /*0760*/  IMAD.WIDE R2, R7, 0x10, R2 ;  /* 0x0000001007027825 */ /* 0x001fd800078e0202 */
[----:B------:R-:W-:Y:S05]  /*0770*/  @P0 BRA `(.L_x_2) ;  /* 0xfffffffc00b40947 */ /* 0x000fea000383ffff */
[----:B------:R-:W-:Y:S05]  /*0780*/  EXIT ;  /* 0x000000000000794d */ /* 0x000fea0003800000 */
.L_x_3:
[----:B------:R-:W-:-:S00]  /*0790*/  BRA `(.L_x_3) ;  /* 0xfffffffc00fc7947 */ /* 0x000fc0000383ffff */
[----:B------:R-:W-:-:S00]  /*07a0*/  NOP ;  /* 0x0000000000007918 */ /* 0x000fc00000000000 */
        /* <DEDUP_REMOVED lines=13> */
.L_x_4:


//--------------------- .nv.shared.reserved.0     --------------------------
	.section	.nv.shared.reserved.0,"aw",@nobits
	.weak		__nv_reservedSMEM_offset_0_alias
	.size		__nv_reservedSMEM_offset_0_alias, 0, 64
	.other		__nv_reservedSMEM_offset_0_alias,@"STO_CUDA_RESERVED_SHARED STV_DEFAULT"
__nv_reservedSMEM_offset_0_alias:
	.zero		0
	.zero		64


//--------------------- .nv.constant0._Z10myzswapblk17zswapblk_params_t --------------------------
	.section	.nv.constant0._Z10myzswapblk17zswapblk_params_t,"a",@progbits
	.sectionflags	@""
	.align	4
.nv.constant0._Z10myzswapblk17zswapblk_params_t:
	.zero		1064


//--------------------- SYMBOLS --------------------------

	.type		.nv.reservedSmem.offset0,@object
	.size		.nv.reservedSmem.offset0,0x4
